//
// Generated by NVIDIA NVVM Compiler
//
// Compiler Build ID: CL-36424714
// Cuda compilation tools, release 13.0, V13.0.88
// Based on NVVM 20.0.0
//

.version 9.0
.target sm_100
.address_size 64

	// .globl	_Z8mikernelv
.extern .func  (.param .b32 func_retval0) vprintf
(
	.param .b64 vprintf_param_0,
	.param .b64 vprintf_param_1
)
;
.global .align 1 .b8 $str[19] = {72, 111, 108, 97, 32, 100, 101, 115, 100, 101, 32, 108, 97, 32, 71, 80, 85, 10};

.visible .entry _Z8mikernelv()
{
	.reg .b32 	%r<3>;
	.reg .b64 	%rd<3>;

	mov.u64 	%rd1, $str;
	cvta.global.u64 	%rd2, %rd1;
	{ // callseq 0, 0
	.param .b64 param0;
	st.param.b64 	[param0], %rd2;
	.param .b64 param1;
	st.param.b64 	[param1], 0;
	.param .b32 retval0;
	call.uni (retval0), 
	vprintf, 
	(
	param0, 
	param1
	);
	ld.param.b32 	%r1, [retval0];
	} // callseq 0
	ret;

}


// ===== COMPILED SASS (sm_100) =====

	.target	sm_100

	.elftype	@"ET_EXEC"


//--------------------- .note.nv.tkinfo           --------------------------
	.section	.note.nv.tkinfo,"",@"SHT_NOTE"
	.sectionflags	@"SHF_NOTE_NV_TKINFO"
	.tkinfo
        /*0018*/ 	.word	0x00000002
        /*0030*/ 	.string	""
        /*0030*/ 	.string	"ptxas"
        /*0030*/ 	.string	"Cuda compilation tools, release 13.0, V13.0.88"
        /*0030*/ 	.string	"Build cuda_13.0.r13.0/compiler.36424714_0"
        /*0030*/ 	.string	"-arch sm_100 -m 64 "



//--------------------- .note.nv.cuinfo           --------------------------
	.section	.note.nv.cuinfo,"",@"SHT_NOTE"
	.sectionflags	@"SHF_NOTE_NV_CUINFO"
        /*0018*/ 	.short	0x0002
        /*001a*/ 	.short	0x0064
        /*001c*/ 	.short	0x0082
	.zero		2


//--------------------- .nv.info                  --------------------------
	.section	.nv.info,"",@"SHT_CUDA_INFO"
	.align	4


	//----- nvinfo : EIATTR_REGCOUNT
	.align		4
        /*0000*/ 	.byte	0x04, 0x2f
        /*0002*/ 	.short	(.L_2 - .L_1)
	.align		4
.L_1:
        /*0004*/ 	.word	index@(_Z8mikernelv)
        /*0008*/ 	.word	0x00000018


	//----- nvinfo : EIATTR_FRAME_SIZE
	.align		4
.L_2:
        /*000c*/ 	.byte	0x04, 0x11
        /*000e*/ 	.short	(.L_4 - .L_3)
	.align		4
.L_3:
        /*0010*/ 	.word	index@(_Z8mikernelv)
        /*0014*/ 	.word	0x00000000


	//----- nvinfo : EIATTR_MIN_STACK_SIZE
	.align		4
.L_4:
        /*0018*/ 	.byte	0x04, 0x12
        /*001a*/ 	.short	(.L_6 - .L_5)
	.align		4
.L_5:
        /*001c*/ 	.word	index@(_Z8mikernelv)
        /*0020*/ 	.word	0x00000000
.L_6:


//--------------------- .nv.compat                --------------------------
	.section	.nv.compat,"",@"SHT_CUDA_COMPAT_INFO"
	.align	4
        /*0000*/ 	.byte	0x02, 0x09, 0x00, 0x00, 0x02, 0x02, 0x01, 0x00, 0x02, 0x05, 0x05, 0x00, 0x03, 0x07, 0x01, 0x01
        /*0010*/ 	.byte	0x02, 0x03, 0x00, 0x00, 0x02, 0x06, 0x01, 0x00, 0x04, 0x0b, 0x08, 0x00, 0x09, 0x00, 0x00, 0x00
        /*0020*/ 	.byte	0x00, 0x00, 0x00, 0x00


//--------------------- .nv.info._Z8mikernelv     --------------------------
	.section	.nv.info._Z8mikernelv,"",@"SHT_CUDA_INFO"
	.sectionflags	@""
	.align	4


	//----- nvinfo : EIATTR_CUDA_API_VERSION
	.align		4
        /*0000*/ 	.byte	0x04, 0x37
        /*0002*/ 	.short	(.L_8 - .L_7)
.L_7:
        /*0004*/ 	.word	0x00000082


	//----- nvinfo : EIATTR_SPARSE_MMA_MASK
	.align		4
.L_8:
        /*0008*/ 	.byte	0x03, 0x50
        /*000a*/ 	.short	0x0000


	//----- nvinfo : EIATTR_MAXREG_COUNT
	.align		4
        /*000c*/ 	.byte	0x03, 0x1b
        /*000e*/ 	.short	0x00ff


	//----- nvinfo : EIATTR_EXTERNS
	.align		4
        /*0010*/ 	.byte	0x04, 0x0f
        /*0012*/ 	.short	(.L_10 - .L_9)


	//   ....[0]....
	.align		4
.L_9:
        /*0014*/ 	.word	index@(vprintf)


	//----- nvinfo : EIATTR_MERCURY_ISA_VERSION
	.align		4
.L_10:
        /*0018*/ 	.byte	0x03, 0x5f
        /*001a*/ 	.short	0x0101


	//----- nvinfo : EIATTR_VRC_CTA_INIT_COUNT
	.align		4
        /*001c*/ 	.byte	0x02, 0x4a
	.zero		1
	.zero		1


	//----- nvinfo : EIATTR_SYSCALL_OFFSETS
	.align		4
        /*0020*/ 	.byte	0x04, 0x46
        /*0022*/ 	.short	(.L_12 - .L_11)


	//   ....[0]....
.L_11:
        /*0024*/ 	.word	0x00000080


	//----- nvinfo : EIATTR_EXIT_INSTR_OFFSETS
	.align		4
.L_12:
        /*0028*/ 	.byte	0x04, 0x1c
        /*002a*/ 	.short	(.L_14 - .L_13)


	//   ....[0]....
.L_13:
        /*002c*/ 	.word	0x00000090


	//----- nvinfo : EIATTR_SW_WAR
	.align		4
.L_14:
        /*0030*/ 	.byte	0x04, 0x36
        /*0032*/ 	.short	(.L_16 - .L_15)
.L_15:
        /*0034*/ 	.word	0x00000008
.L_16:


//--------------------- .nv.callgraph             --------------------------
	.section	.nv.callgraph,"",@"SHT_CUDA_CALLGRAPH"
	.align	4
	.sectionentsize	8
	.align		4
        /*0000*/ 	.word	0x00000000
	.align		4
        /*0004*/ 	.word	0xffffffff
	.align		4
        /*0008*/ 	.word	index@(_Z8mikernelv)
	.align		4
        /*000c*/ 	.word	index@(vprintf)
	.align		4
        /*0010*/ 	.word	0x00000000
	.align		4
        /*0014*/ 	.word	0xfffffffe
	.align		4
        /*0018*/ 	.word	0x00000000
	.align		4
        /*001c*/ 	.word	0xfffffffd
	.align		4
        /*0020*/ 	.word	0x00000000
	.align		4
        /*0024*/ 	.word	0xfffffffc


//--------------------- .nv.constant4             --------------------------
	.section	.nv.constant4,"a",@progbits
	.align	8
	.align		8
.nv.constant4:
        /*0000*/ 	.dword	vprintf
	.align		8
        /*0008*/ 	.dword	$str


//--------------------- .text._Z8mikernelv        --------------------------
	.section	.text._Z8mikernelv,"ax",@progbits
	.align	128
        .global         _Z8mikernelv
        .type           _Z8mikernelv,@function
        .size           _Z8mikernelv,(.L_x_2 - _Z8mikernelv)
        .other          _Z8mikernelv,@"STO_CUDA_ENTRY STV_DEFAULT"
_Z8mikernelv:
.text._Z8mikernelv:
[----:B------:R-:W0:Y:S01]  /*0000*/  LDC R1, c[0x0][0x37c] ;  /* 0x0000df00ff017b82 */ /* 0x000e220000000800 */
[----:B------:R-:W-:Y:S01]  /*0010*/  MOV R0, 0x0 ;  /* 0x0000000000007802 */ /* 0x000fe20000000f00 */
[----:B------:R-:W1:Y:S01]  /*0020*/  LDCU.64 UR4, c[0x4][0x8] ;  /* 0x01000100ff0477ac */ /* 0x000e620008000a00 */
[----:B------:R-:W-:-:S05]  /*0030*/  CS2R R6, SRZ ;  /* 0x0000000000067805 */ /* 0x000fca000001ff00 */
[----:B------:R2:W3:Y:S01]  /*0040*/  LDC.64 R2, c[0x4][R0] ;  /* 0x0100000000027b82 */ /* 0x0004e20000000a00 */
[----:B-1----:R-:W-:Y:S02]  /*0050*/  IMAD.U32 R4, RZ, RZ, UR4 ;  /* 0x00000004ff047e24 */ /* 0x002fe4000f8e00ff */
[----:B--2---:R-:W-:-:S07]  /*0060*/  IMAD.U32 R5, RZ, RZ, UR5 ;  /* 0x00000005ff057e24 */ /* 0x004fce000f8e00ff */
[----:B------:R-:W-:-:S07]  /*0070*/  LEPC R20, `(.L_x_0) ;  /* 0x000000001014794e */ /* 0x000fce0000000000 */
[----:B0--3--:R-:W-:Y:S05]  /*0080*/  CALL.ABS.NOINC R2 ;  /* 0x0000000002007343 */ /* 0x009fea0003c00000 */
.L_x_0:
[----:B------:R-:W-:Y:S05]  /*0090*/  EXIT ;  /* 0x000000000000794d */ /* 0x000fea0003800000 */
.L_x_1:
[----:B------:R-:W-:-:S00]  /*00a0*/  BRA `(.L_x_1) ;  /* 0xfffffffc00fc7947 */ /* 0x000fc0000383ffff */
[----:B------:R-:W-:-:S00]  /*00b0*/  NOP ;  /* 0x0000000000007918 */ /* 0x000fc00000000000 */
        /* <DEDUP_REMOVED lines=12> */
.L_x_2:


//--------------------- .nv.global.init           --------------------------
	.section	.nv.global.init,"aw",@progbits
.nv.global.init:
	.type		$str,@object
	.size		$str,(.L_0 - $str)
$str:
        /*0000*/ 	.byte	0x48, 0x6f, 0x6c, 0x61, 0x20, 0x64, 0x65, 0x73, 0x64, 0x65, 0x20, 0x6c, 0x61, 0x20, 0x47, 0x50
        /*0010*/ 	.byte	0x55, 0x0a, 0x00
.L_0:


//--------------------- .nv.shared.reserved.0     --------------------------
	.section	.nv.shared.reserved.0,"aw",@nobits
	.weak		__nv_reservedSMEM_offset_0_alias
	.size		__nv_reservedSMEM_offset_0_alias, 0, 64
	.other		__nv_reservedSMEM_offset_0_alias,@"STO_CUDA_RESERVED_SHARED STV_DEFAULT"
__nv_reservedSMEM_offset_0_alias:
	.zero		0
	.zero		64


//--------------------- .nv.constant0._Z8mikernelv --------------------------
	.section	.nv.constant0._Z8mikernelv,"a",@progbits
	.sectionflags	@""
	.align	4
.nv.constant0._Z8mikernelv:
	.zero		896


//--------------------- SYMBOLS --------------------------

	.type		.nv.reservedSmem.offset0,@object
	.size		.nv.reservedSmem.offset0,0x4
	.type		vprintf,@function
